	.headerflags	@"EF_CUDA_TEXMODE_UNIFIED EF_CUDA_64BIT_ADDRESS EF_CUDA_ACCELERATORS EF_CUDA_SM90 EF_CUDA_VIRTUAL_SM(EF_CUDA_SM90)"
	.elftype	@"ET_EXEC"


//--------------------- .nv.info                  --------------------------
	.section	.nv.info,"",@"SHT_CUDA_INFO"
	.align	4


	//----- nvinfo : EIATTR_REGCOUNT
	.align		4
        /*0000*/ 	.byte	0x04, 0x2f
        /*0002*/ 	.short	(.L_3 - .L_2)
	.align		4
.L_2:
        /*0004*/ 	.word	index@(triton_poi_fused__native_batch_norm_legit_no_training_relu_56)
        /*0008*/ 	.word	0x0000001e


	//----- nvinfo : EIATTR_MIN_STACK_SIZE
	.align		4
.L_3:
        /*000c*/ 	.byte	0x04, 0x12
        /*000e*/ 	.short	(.L_5 - .L_4)
	.align		4
.L_4:
        /*0010*/ 	.word	index@(triton_poi_fused__native_batch_norm_legit_no_training_relu_56)
        /*0014*/ 	.word	0x00000000


	//----- nvinfo : EIATTR_FRAME_SIZE
	.align		4
.L_5:
        /*0018*/ 	.byte	0x04, 0x11
        /*001a*/ 	.short	(.L_7 - .L_6)
	.align		4
.L_6:
        /*001c*/ 	.word	index@(triton_poi_fused__native_batch_norm_legit_no_training_relu_56)
        /*0020*/ 	.word	0x00000000


	//----- nvinfo : EIATTR_MIN_STACK_SIZE
	.align		4
.L_7:
        /*0024*/ 	.byte	0x04, 0x12
        /*0026*/ 	.short	(.L_9 - .L_8)
	.align		4
.L_8:
        /*0028*/ 	.word	index@(triton_poi_fused__native_batch_norm_legit_no_training_relu_56)
        /*002c*/ 	.word	0x00000000
.L_9:


//--------------------- .nv.info.triton_poi_fused__native_batch_norm_legit_no_training_relu_56 --------------------------
	.section	.nv.info.triton_poi_fused__native_batch_norm_legit_no_training_relu_56,"",@"SHT_CUDA_INFO"
	.sectionflags	@""
	.align	4


	//----- nvinfo : EIATTR_CUDA_API_VERSION
	.align		4
        /*0000*/ 	.byte	0x04, 0x37
        /*0002*/ 	.short	(.L_11 - .L_10)
.L_10:
        /*0004*/ 	.word	0x0000007c


	//----- nvinfo : EIATTR_KPARAM_INFO
	.align		4
.L_11:
        /*0008*/ 	.byte	0x04, 0x17
        /*000a*/ 	.short	(.L_13 - .L_12)
.L_12:
        /*000c*/ 	.word	0x00000000
        /*0010*/ 	.short	0x0006
        /*0012*/ 	.short	0x0030
        /*0014*/ 	.byte	0x00, 0xf0, 0x11, 0x00


	//----- nvinfo : EIATTR_KPARAM_INFO
	.align		4
.L_13:
        /*0018*/ 	.byte	0x04, 0x17
        /*001a*/ 	.short	(.L_15 - .L_14)
.L_14:
        /*001c*/ 	.word	0x00000000
        /*0020*/ 	.short	0x0005
        /*0022*/ 	.short	0x0028
        /*0024*/ 	.byte	0x00, 0xf4, 0x21, 0x00


	//----- nvinfo : EIATTR_KPARAM_INFO
	.align		4
.L_15:
        /*0028*/ 	.byte	0x04, 0x17
        /*002a*/ 	.short	(.L_17 - .L_16)
.L_16:
        /*002c*/ 	.word	0x00000000
        /*0030*/ 	.short	0x0004
        /*0032*/ 	.short	0x0020
        /*0034*/ 	.byte	0x00, 0xf4, 0x21, 0x00


	//----- nvinfo : EIATTR_KPARAM_INFO
	.align		4
.L_17:
        /*0038*/ 	.byte	0x04, 0x17
        /*003a*/ 	.short	(.L_19 - .L_18)
.L_18:
        /*003c*/ 	.word	0x00000000
        /*0040*/ 	.short	0x0003
        /*0042*/ 	.short	0x0018
        /*0044*/ 	.byte	0x00, 0xf4, 0x21, 0x00


	//----- nvinfo : EIATTR_KPARAM_INFO
	.align		4
.L_19:
        /*0048*/ 	.byte	0x04, 0x17
        /*004a*/ 	.short	(.L_21 - .L_20)
.L_20:
        /*004c*/ 	.word	0x00000000
        /*0050*/ 	.short	0x0002
        /*0052*/ 	.short	0x0010
        /*0054*/ 	.byte	0x00, 0xf4, 0x21, 0x00


	//----- nvinfo : EIATTR_KPARAM_INFO
	.align		4
.L_21:
        /*0058*/ 	.byte	0x04, 0x17
        /*005a*/ 	.short	(.L_23 - .L_22)
.L_22:
        /*005c*/ 	.word	0x00000000
        /*0060*/ 	.short	0x0001
        /*0062*/ 	.short	0x0008
        /*0064*/ 	.byte	0x00, 0xf4, 0x21, 0x00


	//----- nvinfo : EIATTR_KPARAM_INFO
	.align		4
.L_23:
        /*0068*/ 	.byte	0x04, 0x17
        /*006a*/ 	.short	(.L_25 - .L_24)
.L_24:
        /*006c*/ 	.word	0x00000000
        /*0070*/ 	.short	0x0000
        /*0072*/ 	.short	0x0000
        /*0074*/ 	.byte	0x00, 0xf4, 0x21, 0x00


	//----- nvinfo : EIATTR_SPARSE_MMA_MASK
	.align		4
.L_25:
        /*0078*/ 	.byte	0x03, 0x50
        /*007a*/ 	.short	0x0000


	//----- nvinfo : EIATTR_MAXREG_COUNT
	.align		4
        /*007c*/ 	.byte	0x03, 0x1b
        /*007e*/ 	.short	0x00ff


	//----- nvinfo : EIATTR_EXIT_INSTR_OFFSETS
	.align		4
        /*0080*/ 	.byte	0x04, 0x1c
        /*0082*/ 	.short	(.L_27 - .L_26)


	//   ....[0]....
.L_26:
        /*0084*/ 	.word	0x00000720


	//   ....[1]....
        /*0088*/ 	.word	0x00000740


	//----- nvinfo : EIATTR_REQNTID
	.align		4
.L_27:
        /*008c*/ 	.byte	0x04, 0x10
        /*008e*/ 	.short	(.L_29 - .L_28)
.L_28:
        /*0090*/ 	.word	0x00000080
        /*0094*/ 	.word	0x00000001
        /*0098*/ 	.word	0x00000001


	//----- nvinfo : EIATTR_CBANK_PARAM_SIZE
	.align		4
.L_29:
        /*009c*/ 	.byte	0x03, 0x19
        /*009e*/ 	.short	0x0034


	//----- nvinfo : EIATTR_PARAM_CBANK
	.align		4
        /*00a0*/ 	.byte	0x04, 0x0a
        /*00a2*/ 	.short	(.L_31 - .L_30)
	.align		4
.L_30:
        /*00a4*/ 	.word	index@(.nv.constant0.triton_poi_fused__native_batch_norm_legit_no_training_relu_56)
        /*00a8*/ 	.short	0x0210
        /*00aa*/ 	.short	0x0034


	//----- nvinfo : EIATTR_SW_WAR
	.align		4
.L_31:
        /*00ac*/ 	.byte	0x04, 0x36
        /*00ae*/ 	.short	(.L_33 - .L_32)
.L_32:
        /*00b0*/ 	.word	0x00000008
.L_33:


//--------------------- .nv.callgraph             --------------------------
	.section	.nv.callgraph,"",@"SHT_CUDA_CALLGRAPH"
	.align	4
	.sectionentsize	8
	.align		4
        /*0000*/ 	.word	0x00000000
	.align		4
        /*0004*/ 	.word	0xffffffff
	.align		4
        /*0008*/ 	.word	0x00000000
	.align		4
        /*000c*/ 	.word	0xfffffffe
	.align		4
        /*0010*/ 	.word	0x00000000
	.align		4
        /*0014*/ 	.word	0xfffffffd
	.align		4
        /*0018*/ 	.word	0x00000000
	.align		4
        /*001c*/ 	.word	0xfffffffc


//--------------------- .nv.constant4             --------------------------
	.section	.nv.constant4,"a",@progbits
	.align	8
	.align		8
.nv.constant4:
        /*0000*/ 	.dword	_$_str
	.align		8
        /*0008*/ 	.dword	_$_str_$_2


//--------------------- .text.triton_poi_fused__native_batch_norm_legit_no_training_relu_56 --------------------------
	.section	.text.triton_poi_fused__native_batch_norm_legit_no_training_relu_56,"ax",@progbits
	.align	128
        .global         triton_poi_fused__native_batch_norm_legit_no_training_relu_56
        .type           triton_poi_fused__native_batch_norm_legit_no_training_relu_56,@function
        .size           triton_poi_fused__native_batch_norm_legit_no_training_relu_56,(.L_x_1 - triton_poi_fused__native_batch_norm_legit_no_training_relu_56)
        .other          triton_poi_fused__native_batch_norm_legit_no_training_relu_56,@"STO_CUDA_ENTRY STV_DEFAULT"
triton_poi_fused__native_batch_norm_legit_no_training_relu_56:
.text.triton_poi_fused__native_batch_norm_legit_no_training_relu_56:
[----:B------:R-:W0:Y:S01]  /*0000*/  LDC R1, c[0x0][0x28] ;  /* 0x00000a00ff017b82 */ /* 0x000e220000000800 */
[----:B------:R-:W1:Y:S07]  /*0010*/  S2R R0, SR_TID.X ;  /* 0x0000000000007919 */ /* 0x000e6e0000002100 */
[----:B------:R-:W2:Y:S01]  /*0020*/  LDC.64 R4, c[0x0][0x220] ;  /* 0x00008800ff047b82 */ /* 0x000ea20000000a00 */
[----:B------:R-:W-:Y:S01]  /*0030*/  CS2R R20, SRZ ;  /* 0x0000000000147805 */ /* 0x000fe2000001ff00 */
[----:B------:R-:W-:Y:S01]  /*0040*/  ULDC.64 UR4, c[0x0][0x208] ;  /* 0x0000820000047ab9 */ /* 0x000fe20000000a00 */
[----:B------:R-:W3:Y:S01]  /*0050*/  S2R R13, SR_CTAID.X ;  /* 0x00000000000d7919 */ /* 0x000ee20000002500 */
[----:B------:R-:W-:-:S02]  /*0060*/  CS2R R18, SRZ ;  /* 0x0000000000127805 */ /* 0x000fc4000001ff00 */
[----:B------:R-:W-:Y:S02]  /*0070*/  CS2R R16, SRZ ;  /* 0x0000000000107805 */ /* 0x000fe4000001ff00 */
[----:B------:R-:W4:Y:S08]  /*0080*/  LDC.64 R26, c[0x0][0x218] ;  /* 0x00008600ff1a7b82 */ /* 0x000f300000000a00 */
[----:B------:R-:W5:Y:S08]  /*0090*/  LDC.64 R10, c[0x0][0x210] ;  /* 0x00008400ff0a7b82 */ /* 0x000f700000000a00 */
[----:B------:R-:W4:Y:S01]  /*00a0*/  LDC.64 R8, c[0x0][0x228] ;  /* 0x00008a00ff087b82 */ /* 0x000f220000000a00 */
[----:B-1----:R-:W-:-:S04]  /*00b0*/  SHF.L.U32 R0, R0, 0x2, RZ ;  /* 0x0000000200007819 */ /* 0x002fc800000006ff */
[----:B------:R-:W-:-:S04]  /*00c0*/  LOP3.LUT R0, R0, 0x1fc, RZ, 0xc0, !PT ;  /* 0x000001fc00007812 */ /* 0x000fc800078ec0ff */
[----:B---3--:R-:W-:-:S04]  /*00d0*/  LEA R13, R13, R0, 0x9 ;  /* 0x000000000d0d7211 */ /* 0x008fc800078e48ff */
[----:B------:R-:W-:Y:S02]  /*00e0*/  SHF.R.S32.HI R25, RZ, 0x2, R13 ;  /* 0x00000002ff197819 */ /* 0x000fe4000001140d */
[----:B------:R-:W-:-:S03]  /*00f0*/  ISETP.GE.AND P0, PT, R13, 0xa800, PT ;  /* 0x0000a8000d00780c */ /* 0x000fc60003f06270 */
[----:B------:R-:W-:-:S05]  /*0100*/  IMAD.HI R0, R25, 0x30c30c31, RZ ;  /* 0x30c30c3119007827 */ /* 0x000fca00078e02ff */
[----:B------:R-:W-:-:S04]  /*0110*/  SHF.R.U32.HI R3, RZ, 0x1f, R0 ;  /* 0x0000001fff037819 */ /* 0x000fc80000011600 */
[----:B------:R-:W-:Y:S02]  /*0120*/  LEA.HI.SX32 R0, R0, R3, 0x17 ;  /* 0x0000000300007211 */ /* 0x000fe400078fbaff */
[----:B------:R-:W1:Y:S03]  /*0130*/  LDC.64 R2, c[0x0][0x230] ;  /* 0x00008c00ff027b82 */ /* 0x000e660000000a00 */
[----:B------:R-:W-:-:S04]  /*0140*/  IMAD R25, R0, -0xa80, R25 ;  /* 0xfffff58000197824 */ /* 0x000fc800078e0219 */
[----:B--2---:R-:W-:-:S05]  /*0150*/  IMAD.WIDE R4, R25, 0x4, R4 ;  /* 0x0000000419047825 */ /* 0x004fca00078e0204 */
[----:B------:R-:W2:Y:S04]  /*0160*/  @!P0 LDG.E.EL R20, desc[UR4][R4.64] ;  /* 0x0000000404148981 */ /* 0x000ea8000c2e1900 */
[----:B------:R-:W3:Y:S04]  /*0170*/  @!P0 LDG.E.EL R19, desc[UR4][R4.64] ;  /* 0x0000000404138981 */ /* 0x000ee8000c2e1900 */
[----:B------:R-:W3:Y:S04]  /*0180*/  @!P0 LDG.E.EL R16, desc[UR4][R4.64] ;  /* 0x0000000404108981 */ /* 0x000ee8000c2e1900 */
[----:B------:R5:W3:Y:S01]  /*0190*/  @!P0 LDG.E.EL R18, desc[UR4][R4.64] ;  /* 0x0000000404128981 */ /* 0x000ae2000c2e1900 */
[----:B------:R-:W-:Y:S01]  /*01a0*/  HFMA2.MMA R12, -RZ, RZ, 0, 0 ;  /* 0x00000000ff0c7435 */ /* 0x000fe200000001ff */
[----:B------:R-:W-:-:S02]  /*01b0*/  CS2R R14, SRZ ;  /* 0x00000000000e7805 */ /* 0x000fc4000001ff00 */
[----:B------:R-:W-:Y:S01]  /*01c0*/  CS2R R6, SRZ ;  /* 0x0000000000067805 */ /* 0x000fe2000001ff00 */
[----:B----4-:R-:W-:-:S04]  /*01d0*/  IMAD.WIDE R26, R25, 0x4, R26 ;  /* 0x00000004191a7825 */ /* 0x010fc800078e021a */
[----:B-----5:R-:W-:Y:S01]  /*01e0*/  IMAD.WIDE R10, R13, 0x4, R10 ;  /* 0x000000040d0a7825 */ /* 0x020fe200078e020a */
[----:B------:R-:W4:Y:S01]  /*01f0*/  @!P0 LDG.E.EL R15, desc[UR4][R26.64] ;  /* 0x000000041a0f8981 */ /* 0x000f22000c2e1900 */
[----:B------:R-:W-:Y:S02]  /*0200*/  CS2R R4, SRZ ;  /* 0x0000000000047805 */ /* 0x000fe4000001ff00 */
[----:B------:R-:W-:Y:S01]  /*0210*/  MOV R0, RZ ;  /* 0x000000ff00007202 */ /* 0x000fe20000000f00 */
[C---:B0-----:R-:W-:Y:S01]  /*0220*/  IMAD.WIDE R8, R25.reuse, 0x4, R8 ;  /* 0x0000000419087825 */ /* 0x041fe200078e0208 */
[----:B------:R-:W5:Y:S01]  /*0230*/  @!P0 LDG.E.EL R12, desc[UR4][R26.64] ;  /* 0x000000041a0c8981 */ /* 0x000f62000c2e1900 */
[----:B------:R-:W-:Y:S02]  /*0240*/  CS2R R22, SRZ ;  /* 0x0000000000167805 */ /* 0x000fe4000001ff00 */
[----:B-1----:R-:W-:Y:S01]  /*0250*/  IMAD.WIDE R2, R25, 0x4, R2 ;  /* 0x0000000419027825 */ /* 0x002fe200078e0202 */
[----:B------:R-:W4:Y:S01]  /*0260*/  @!P0 LDG.E.EL R17, desc[UR4][R26.64] ;  /* 0x000000041a118981 */ /* 0x000f22000c2e1900 */
[----:B------:R-:W-:-:S03]  /*0270*/  CS2R R24, SRZ ;  /* 0x0000000000187805 */ /* 0x000fc6000001ff00 */
[----:B------:R0:W4:Y:S04]  /*0280*/  @!P0 LDG.E.EL R14, desc[UR4][R26.64] ;  /* 0x000000041a0e8981 */ /* 0x000128000c2e1900 */
[----:B------:R-:W4:Y:S04]  /*0290*/  @!P0 LDG.E.128 R4, desc[UR4][R10.64] ;  /* 0x000000040a048981 */ /* 0x000f28000c1e1d00 */
[----:B------:R-:W4:Y:S01]  /*02a0*/  @!P0 LDG.E.EL R0, desc[UR4][R8.64] ;  /* 0x0000000408008981 */ /* 0x000f22000c2e1900 */
[----:B0-----:R-:W-:-:S03]  /*02b0*/  CS2R R26, SRZ ;  /* 0x00000000001a7805 */ /* 0x001fc6000001ff00 */
[----:B------:R-:W4:Y:S04]  /*02c0*/  @!P0 LDG.E.EL R21, desc[UR4][R8.64] ;  /* 0x0000000408158981 */ /* 0x000f28000c2e1900 */
[----:B------:R-:W4:Y:S04]  /*02d0*/  @!P0 LDG.E.EL R22, desc[UR4][R8.64] ;  /* 0x0000000408168981 */ /* 0x000f28000c2e1900 */
[----:B------:R-:W4:Y:S04]  /*02e0*/  @!P0 LDG.E.EL R23, desc[UR4][R8.64] ;  /* 0x0000000408178981 */ /* 0x000f28000c2e1900 */
[----:B------:R-:W4:Y:S04]  /*02f0*/  @!P0 LDG.E.EL R26, desc[UR4][R2.64] ;  /* 0x00000004021a8981 */ /* 0x000f28000c2e1900 */
[----:B------:R-:W4:Y:S04]  /*0300*/  @!P0 LDG.E.EL R25, desc[UR4][R2.64] ;  /* 0x0000000402198981 */ /* 0x000f28000c2e1900 */
[----:B------:R-:W4:Y:S04]  /*0310*/  @!P0 LDG.E.EL R24, desc[UR4][R2.64] ;  /* 0x0000000402188981 */ /* 0x000f28000c2e1900 */
[----:B------:R0:W4:Y:S02]  /*0320*/  @!P0 LDG.E.EL R27, desc[UR4][R2.64] ;  /* 0x00000004021b8981 */ /* 0x000124000c2e1900 */
[----:B0-----:R-:W-:Y:S01]  /*0330*/  HFMA2.MMA R2, -RZ, RZ, 1.625, 0 ;  /* 0x3e800000ff027435 */ /* 0x001fe200000001ff */
[----:B--2---:R-:W-:-:S06]  /*0340*/  FADD R20, R20, 0.0010000000474974513054 ;  /* 0x3a83126f14147421 */ /* 0x004fcc0000000000 */
[----:B------:R-:W0:Y:S01]  /*0350*/  MUFU.SQRT R20, R20 ;  /* 0x0000001400147308 */ /* 0x000e220000002000 */
[----:B---3--:R-:W-:Y:S01]  /*0360*/  FADD R19, R19, 0.0010000000474974513054 ;  /* 0x3a83126f13137421 */ /* 0x008fe20000000000 */
[----:B------:R-:W-:Y:S01]  /*0370*/  FADD R16, R16, 0.0010000000474974513054 ;  /* 0x3a83126f10107421 */ /* 0x000fe20000000000 */
[----:B------:R-:W-:-:S05]  /*0380*/  FADD R18, R18, 0.0010000000474974513054 ;  /* 0x3a83126f12127421 */ /* 0x000fca0000000000 */
[----:B------:R-:W1:Y:S01]  /*0390*/  MUFU.SQRT R8, R16 ;  /* 0x0000001000087308 */ /* 0x000e620000002000 */
[----:B0-----:R-:W-:-:S07]  /*03a0*/  FSETP.GT.AND P5, PT, R20, 8.50705917302346158658e+37, PT ;  /* 0x7e8000001400780b */ /* 0x001fce0003fa4000 */
[----:B------:R-:W0:Y:S01]  /*03b0*/  MUFU.SQRT R9, R18 ;  /* 0x0000001200097308 */ /* 0x000e220000002000 */
[----:B------:R-:W-:-:S07]  /*03c0*/  FSETP.GEU.AND P1, PT, R20, 1.175494350822287508e-38, PT ;  /* 0x008000001400780b */ /* 0x000fce0003f2e000 */
[----:B------:R-:W2:Y:S01]  /*03d0*/  MUFU.SQRT R19, R19 ;  /* 0x0000001300137308 */ /* 0x000ea20000002000 */
[----:B------:R-:W-:Y:S02]  /*03e0*/  FSEL R3, R2, 1, P5 ;  /* 0x3f80000002037808 */ /* 0x000fe40002800000 */
[----:B-1----:R-:W-:Y:S01]  /*03f0*/  FSETP.GT.AND P2, PT, R8, 8.50705917302346158658e+37, PT ;  /* 0x7e8000000800780b */ /* 0x002fe20003f44000 */
[----:B------:R-:W-:Y:S01]  /*0400*/  @P5 FMUL R20, R20, 0.25 ;  /* 0x3e80000014145820 */ /* 0x000fe20000400000 */
[----:B0-----:R-:W-:-:S03]  /*0410*/  FSETP.GT.AND P4, PT, R9, 8.50705917302346158658e+37, PT ;  /* 0x7e8000000900780b */ /* 0x001fc60003f84000 */
[----:B------:R-:W-:Y:S01]  /*0420*/  @!P1 FMUL R20, R20, 16777216 ;  /* 0x4b80000014149820 */ /* 0x000fe20000400000 */
[----:B------:R-:W-:Y:S01]  /*0430*/  @!P1 FMUL R3, R3, 16777216 ;  /* 0x4b80000003039820 */ /* 0x000fe20000400000 */
[C---:B------:R-:W-:Y:S02]  /*0440*/  FSETP.GEU.AND P3, PT, R8.reuse, 1.175494350822287508e-38, PT ;  /* 0x008000000800780b */ /* 0x040fe40003f6e000 */
[----:B--2---:R-:W-:Y:S02]  /*0450*/  FSETP.GT.AND P6, PT, R19, 8.50705917302346158658e+37, PT ;  /* 0x7e8000001300780b */ /* 0x004fe40003fc4000 */
[----:B------:R-:W-:Y:S02]  /*0460*/  FSETP.GEU.AND P5, PT, R9, 1.175494350822287508e-38, PT ;  /* 0x008000000900780b */ /* 0x000fe40003fae000 */
[----:B------:R-:W-:Y:S01]  /*0470*/  FSETP.GEU.AND P1, PT, R19, 1.175494350822287508e-38, PT ;  /* 0x008000001300780b */ /* 0x000fe20003f2e000 */
[----:B------:R-:W-:Y:S01]  /*0480*/  @P2 FMUL R8, R8, 0.25 ;  /* 0x3e80000008082820 */ /* 0x000fe20000400000 */
[----:B------:R-:W-:Y:S01]  /*0490*/  @P4 FMUL R9, R9, 0.25 ;  /* 0x3e80000009094820 */ /* 0x000fe20000400000 */
[----:B------:R-:W0:Y:S04]  /*04a0*/  MUFU.RCP R10, R20 ;  /* 0x00000014000a7308 */ /* 0x000e280000001000 */
[----:B------:R-:W-:-:S02]  /*04b0*/  @!P3 FMUL R8, R8, 16777216 ;  /* 0x4b8000000808b820 */ /* 0x000fc40000400000 */
[----:B------:R-:W-:Y:S02]  /*04c0*/  @P6 FMUL R19, R19, 0.25 ;  /* 0x3e80000013136820 */ /* 0x000fe40000400000 */
[----:B------:R-:W-:Y:S02]  /*04d0*/  @!P5 FMUL R9, R9, 16777216 ;  /* 0x4b8000000909d820 */ /* 0x000fe40000400000 */
[----:B------:R-:W-:Y:S01]  /*04e0*/  @!P1 FMUL R19, R19, 16777216 ;  /* 0x4b80000013139820 */ /* 0x000fe20000400000 */
[----:B------:R-:W1:Y:S01]  /*04f0*/  MUFU.RCP R8, R8 ;  /* 0x0000000800087308 */ /* 0x000e620000001000 */
[----:B------:R-:W-:-:S07]  /*0500*/  FSEL R11, R2, 1, P2 ;  /* 0x3f800000020b7808 */ /* 0x000fce0001000000 */
[----:B------:R-:W2:Y:S01]  /*0510*/  MUFU.RCP R9, R9 ;  /* 0x0000000900097308 */ /* 0x000ea20000001000 */
[----:B------:R-:W-:-:S07]  /*0520*/  FSEL R16, R2, 1, P4 ;  /* 0x3f80000002107808 */ /* 0x000fce0002000000 */
[----:B------:R-:W3:Y:S01]  /*0530*/  MUFU.RCP R19, R19 ;  /* 0x0000001300137308 */ /* 0x000ee20000001000 */
[----:B------:R-:W-:Y:S01]  /*0540*/  FSEL R18, R2, 1, P6 ;  /* 0x3f80000002127808 */ /* 0x000fe20003000000 */
[----:B0-----:R-:W-:Y:S02]  /*0550*/  FMUL R10, R10, R3 ;  /* 0x000000030a0a7220 */ /* 0x001fe40000400000 */
[----:B------:R-:W0:Y:S01]  /*0560*/  LDC.64 R2, c[0x0][0x238] ;  /* 0x00008e00ff027b82 */ /* 0x000e220000000a00 */
[----:B------:R-:W-:Y:S01]  /*0570*/  @!P3 FMUL R11, R11, 16777216 ;  /* 0x4b8000000b0bb820 */ /* 0x000fe20000400000 */
[----:B------:R-:W-:Y:S01]  /*0580*/  @!P5 FMUL R16, R16, 16777216 ;  /* 0x4b8000001010d820 */ /* 0x000fe20000400000 */
[----:B------:R-:W-:Y:S01]  /*0590*/  @!P1 FMUL R18, R18, 16777216 ;  /* 0x4b80000012129820 */ /* 0x000fe20000400000 */
[----:B----4-:R-:W-:Y:S01]  /*05a0*/  FADD R7, -R14, R7 ;  /* 0x000000070e077221 */ /* 0x010fe20000000100 */
[----:B-1----:R-:W-:Y:S01]  /*05b0*/  FMUL R8, R8, R11 ;  /* 0x0000000b08087220 */ /* 0x002fe20000400000 */
[----:B--2---:R-:W-:Y:S01]  /*05c0*/  FMUL R9, R9, R16 ;  /* 0x0000001009097220 */ /* 0x004fe20000400000 */
[----:B------:R-:W-:Y:S01]  /*05d0*/  FADD R6, -R17, R6 ;  /* 0x0000000611067221 */ /* 0x000fe20000000100 */
[----:B-----5:R-:W-:Y:S01]  /*05e0*/  FADD R5, -R12, R5 ;  /* 0x000000050c057221 */ /* 0x020fe20000000100 */
[----:B------:R-:W-:Y:S01]  /*05f0*/  FADD R15, -R15, R4 ;  /* 0x000000040f0f7221 */ /* 0x000fe20000000100 */
[----:B---3--:R-:W-:Y:S01]  /*0600*/  FMUL R18, R19, R18 ;  /* 0x0000001213127220 */ /* 0x008fe20000400000 */
[----:B------:R-:W-:Y:S01]  /*0610*/  FMUL R6, R9, R6 ;  /* 0x0000000609067220 */ /* 0x000fe20000400000 */
[----:B------:R-:W-:Y:S01]  /*0620*/  FMUL R5, R8, R5 ;  /* 0x0000000508057220 */ /* 0x000fe20000400000 */
[----:B------:R-:W-:Y:S01]  /*0630*/  FMUL R10, R10, R15 ;  /* 0x0000000f0a0a7220 */ /* 0x000fe20000400000 */
[----:B------:R-:W-:Y:S01]  /*0640*/  FMUL R7, R18, R7 ;  /* 0x0000000712077220 */ /* 0x000fe20000400000 */
[----:B------:R-:W-:Y:S01]  /*0650*/  FFMA R6, R6, R22, R25 ;  /* 0x0000001606067223 */ /* 0x000fe20000000019 */
[----:B------:R-:W-:Y:S01]  /*0660*/  FFMA R5, R5, R21, R24 ;  /* 0x0000001505057223 */ /* 0x000fe20000000018 */
[----:B------:R-:W-:Y:S01]  /*0670*/  FFMA R0, R10, R0, R27 ;  /* 0x000000000a007223 */ /* 0x000fe2000000001b */
[----:B------:R-:W-:-:S02]  /*0680*/  FFMA R7, R7, R23, R26 ;  /* 0x0000001707077223 */ /* 0x000fc4000000001a */
[----:B------:R-:W-:Y:S02]  /*0690*/  FSETP.GEU.AND P2, PT, R6, RZ, PT ;  /* 0x000000ff0600720b */ /* 0x000fe40003f4e000 */
[----:B------:R-:W-:Y:S02]  /*06a0*/  FSETP.GEU.AND P3, PT, R5, RZ, PT ;  /* 0x000000ff0500720b */ /* 0x000fe40003f6e000 */
[----:B------:R-:W-:Y:S02]  /*06b0*/  FSETP.GEU.AND P1, PT, R7, RZ, PT ;  /* 0x000000ff0700720b */ /* 0x000fe40003f2e000 */
[----:B------:R-:W-:Y:S01]  /*06c0*/  FSETP.GEU.AND P4, PT, R0, RZ, PT ;  /* 0x000000ff0000720b */ /* 0x000fe20003f8e000 */
[----:B0-----:R-:W-:Y:S01]  /*06d0*/  IMAD.WIDE R2, R13, 0x4, R2 ;  /* 0x000000040d027825 */ /* 0x001fe200078e0202 */
[----:B------:R-:W-:Y:S02]  /*06e0*/  SEL R7, R7, RZ, P1 ;  /* 0x000000ff07077207 */ /* 0x000fe40000800000 */
[----:B------:R-:W-:-:S02]  /*06f0*/  SEL R6, R6, RZ, P2 ;  /* 0x000000ff06067207 */ /* 0x000fc40001000000 */
[----:B------:R-:W-:Y:S02]  /*0700*/  SEL R5, R5, RZ, P3 ;  /* 0x000000ff05057207 */ /* 0x000fe40001800000 */
[----:B------:R-:W-:Y:S01]  /*0710*/  SEL R4, R0, RZ, P4 ;  /* 0x000000ff00047207 */ /* 0x000fe20002000000 */
[----:B------:R-:W-:Y:S06]  /*0720*/  @P0 EXIT ;  /* 0x000000000000094d */ /* 0x000fec0003800000 */
[----:B------:R-:W-:Y:S01]  /*0730*/  STG.E.128 desc[UR4][R2.64], R4 ;  /* 0x0000000402007986 */ /* 0x000fe2000c101d04 */
[----:B------:R-:W-:Y:S05]  /*0740*/  EXIT ;  /* 0x000000000000794d */ /* 0x000fea0003800000 */
.L_x_0:
[----:B------:R-:W-:-:S00]  /*0750*/  BRA `(.L_x_0) ;  /* 0xfffffffc00fc7947 */ /* 0x000fc0000383ffff */
[----:B------:R-:W-:-:S00]  /*0760*/  NOP ;  /* 0x0000000000007918 */ /* 0x000fc00000000000 */
        /* <DEDUP_REMOVED lines=9> */
.L_x_1:


//--------------------- .nv.global.init           --------------------------
	.section	.nv.global.init,"aw",@progbits
.nv.global.init:
	.type		_$_str,@object
	.size		_$_str,(_$_str_$_2 - _$_str)
_$_str:
        /*0000*/ 	.byte	0x5f, 0x5f, 0x43, 0x55, 0x44, 0x41, 0x5f, 0x46, 0x54, 0x5a, 0x00
	.type		_$_str_$_2,@object
	.size		_$_str_$_2,(.L_1 - _$_str_$_2)
_$_str_$_2:
        /*000b*/ 	.byte	0x5f, 0x5f, 0x43, 0x55, 0x44, 0x41, 0x5f, 0x50, 0x52, 0x45, 0x43, 0x5f, 0x53, 0x51, 0x52, 0x54
        /*001b*/ 	.byte	0x00
.L_1:


//--------------------- .nv.constant0.triton_poi_fused__native_batch_norm_legit_no_training_relu_56 --------------------------
	.section	.nv.constant0.triton_poi_fused__native_batch_norm_legit_no_training_relu_56,"a",@progbits
	.sectionflags	@""
	.align	4
.nv.constant0.triton_poi_fused__native_batch_norm_legit_no_training_relu_56:
	.zero		580
